	.headerflags	@"EF_CUDA_TEXMODE_UNIFIED EF_CUDA_64BIT_ADDRESS EF_CUDA_ACCELERATORS EF_CUDA_SM90 EF_CUDA_VIRTUAL_SM(EF_CUDA_SM90)"
	.elftype	@"ET_EXEC"


//--------------------- .nv.info                  --------------------------
	.section	.nv.info,"",@"SHT_CUDA_INFO"
	.align	4


	//----- nvinfo : EIATTR_REGCOUNT
	.align		4
        /*0000*/ 	.byte	0x04, 0x2f
        /*0002*/ 	.short	(.L_3 - .L_2)
	.align		4
.L_2:
        /*0004*/ 	.word	index@(triton_poi_fused__native_batch_norm_legit_no_training_9)
        /*0008*/ 	.word	0x0000001e


	//----- nvinfo : EIATTR_MIN_STACK_SIZE
	.align		4
.L_3:
        /*000c*/ 	.byte	0x04, 0x12
        /*000e*/ 	.short	(.L_5 - .L_4)
	.align		4
.L_4:
        /*0010*/ 	.word	index@(triton_poi_fused__native_batch_norm_legit_no_training_9)
        /*0014*/ 	.word	0x00000000


	//----- nvinfo : EIATTR_FRAME_SIZE
	.align		4
.L_5:
        /*0018*/ 	.byte	0x04, 0x11
        /*001a*/ 	.short	(.L_7 - .L_6)
	.align		4
.L_6:
        /*001c*/ 	.word	index@(triton_poi_fused__native_batch_norm_legit_no_training_9)
        /*0020*/ 	.word	0x00000000


	//----- nvinfo : EIATTR_MIN_STACK_SIZE
	.align		4
.L_7:
        /*0024*/ 	.byte	0x04, 0x12
        /*0026*/ 	.short	(.L_9 - .L_8)
	.align		4
.L_8:
        /*0028*/ 	.word	index@(triton_poi_fused__native_batch_norm_legit_no_training_9)
        /*002c*/ 	.word	0x00000000
.L_9:


//--------------------- .nv.info.triton_poi_fused__native_batch_norm_legit_no_training_9 --------------------------
	.section	.nv.info.triton_poi_fused__native_batch_norm_legit_no_training_9,"",@"SHT_CUDA_INFO"
	.sectionflags	@""
	.align	4


	//----- nvinfo : EIATTR_CUDA_API_VERSION
	.align		4
        /*0000*/ 	.byte	0x04, 0x37
        /*0002*/ 	.short	(.L_11 - .L_10)
.L_10:
        /*0004*/ 	.word	0x0000007c


	//----- nvinfo : EIATTR_KPARAM_INFO
	.align		4
.L_11:
        /*0008*/ 	.byte	0x04, 0x17
        /*000a*/ 	.short	(.L_13 - .L_12)
.L_12:
        /*000c*/ 	.word	0x00000000
        /*0010*/ 	.short	0x0006
        /*0012*/ 	.short	0x0030
        /*0014*/ 	.byte	0x00, 0xf0, 0x11, 0x00


	//----- nvinfo : EIATTR_KPARAM_INFO
	.align		4
.L_13:
        /*0018*/ 	.byte	0x04, 0x17
        /*001a*/ 	.short	(.L_15 - .L_14)
.L_14:
        /*001c*/ 	.word	0x00000000
        /*0020*/ 	.short	0x0005
        /*0022*/ 	.short	0x0028
        /*0024*/ 	.byte	0x00, 0xf4, 0x21, 0x00


	//----- nvinfo : EIATTR_KPARAM_INFO
	.align		4
.L_15:
        /*0028*/ 	.byte	0x04, 0x17
        /*002a*/ 	.short	(.L_17 - .L_16)
.L_16:
        /*002c*/ 	.word	0x00000000
        /*0030*/ 	.short	0x0004
        /*0032*/ 	.short	0x0020
        /*0034*/ 	.byte	0x00, 0xf4, 0x21, 0x00


	//----- nvinfo : EIATTR_KPARAM_INFO
	.align		4
.L_17:
        /*0038*/ 	.byte	0x04, 0x17
        /*003a*/ 	.short	(.L_19 - .L_18)
.L_18:
        /*003c*/ 	.word	0x00000000
        /*0040*/ 	.short	0x0003
        /*0042*/ 	.short	0x0018
        /*0044*/ 	.byte	0x00, 0xf4, 0x21, 0x00


	//----- nvinfo : EIATTR_KPARAM_INFO
	.align		4
.L_19:
        /*0048*/ 	.byte	0x04, 0x17
        /*004a*/ 	.short	(.L_21 - .L_20)
.L_20:
        /*004c*/ 	.word	0x00000000
        /*0050*/ 	.short	0x0002
        /*0052*/ 	.short	0x0010
        /*0054*/ 	.byte	0x00, 0xf4, 0x21, 0x00


	//----- nvinfo : EIATTR_KPARAM_INFO
	.align		4
.L_21:
        /*0058*/ 	.byte	0x04, 0x17
        /*005a*/ 	.short	(.L_23 - .L_22)
.L_22:
        /*005c*/ 	.word	0x00000000
        /*0060*/ 	.short	0x0001
        /*0062*/ 	.short	0x0008
        /*0064*/ 	.byte	0x00, 0xf4, 0x21, 0x00


	//----- nvinfo : EIATTR_KPARAM_INFO
	.align		4
.L_23:
        /*0068*/ 	.byte	0x04, 0x17
        /*006a*/ 	.short	(.L_25 - .L_24)
.L_24:
        /*006c*/ 	.word	0x00000000
        /*0070*/ 	.short	0x0000
        /*0072*/ 	.short	0x0000
        /*0074*/ 	.byte	0x00, 0xf4, 0x21, 0x00


	//----- nvinfo : EIATTR_SPARSE_MMA_MASK
	.align		4
.L_25:
        /*0078*/ 	.byte	0x03, 0x50
        /*007a*/ 	.short	0x0000


	//----- nvinfo : EIATTR_MAXREG_COUNT
	.align		4
        /*007c*/ 	.byte	0x03, 0x1b
        /*007e*/ 	.short	0x00ff


	//----- nvinfo : EIATTR_EXIT_INSTR_OFFSETS
	.align		4
        /*0080*/ 	.byte	0x04, 0x1c
        /*0082*/ 	.short	(.L_27 - .L_26)


	//   ....[0]....
.L_26:
        /*0084*/ 	.word	0x00000520


	//----- nvinfo : EIATTR_REQNTID
	.align		4
.L_27:
        /*0088*/ 	.byte	0x04, 0x10
        /*008a*/ 	.short	(.L_29 - .L_28)
.L_28:
        /*008c*/ 	.word	0x00000080
        /*0090*/ 	.word	0x00000001
        /*0094*/ 	.word	0x00000001


	//----- nvinfo : EIATTR_CBANK_PARAM_SIZE
	.align		4
.L_29:
        /*0098*/ 	.byte	0x03, 0x19
        /*009a*/ 	.short	0x0034


	//----- nvinfo : EIATTR_PARAM_CBANK
	.align		4
        /*009c*/ 	.byte	0x04, 0x0a
        /*009e*/ 	.short	(.L_31 - .L_30)
	.align		4
.L_30:
        /*00a0*/ 	.word	index@(.nv.constant0.triton_poi_fused__native_batch_norm_legit_no_training_9)
        /*00a4*/ 	.short	0x0210
        /*00a6*/ 	.short	0x0034


	//----- nvinfo : EIATTR_SW_WAR
	.align		4
.L_31:
        /*00a8*/ 	.byte	0x04, 0x36
        /*00aa*/ 	.short	(.L_33 - .L_32)
.L_32:
        /*00ac*/ 	.word	0x00000008
.L_33:


//--------------------- .nv.callgraph             --------------------------
	.section	.nv.callgraph,"",@"SHT_CUDA_CALLGRAPH"
	.align	4
	.sectionentsize	8
	.align		4
        /*0000*/ 	.word	0x00000000
	.align		4
        /*0004*/ 	.word	0xffffffff
	.align		4
        /*0008*/ 	.word	0x00000000
	.align		4
        /*000c*/ 	.word	0xfffffffe
	.align		4
        /*0010*/ 	.word	0x00000000
	.align		4
        /*0014*/ 	.word	0xfffffffd
	.align		4
        /*0018*/ 	.word	0x00000000
	.align		4
        /*001c*/ 	.word	0xfffffffc


//--------------------- .nv.constant4             --------------------------
	.section	.nv.constant4,"a",@progbits
	.align	8
	.align		8
.nv.constant4:
        /*0000*/ 	.dword	_$_str
	.align		8
        /*0008*/ 	.dword	_$_str_$_2


//--------------------- .text.triton_poi_fused__native_batch_norm_legit_no_training_9 --------------------------
	.section	.text.triton_poi_fused__native_batch_norm_legit_no_training_9,"ax",@progbits
	.align	128
        .global         triton_poi_fused__native_batch_norm_legit_no_training_9
        .type           triton_poi_fused__native_batch_norm_legit_no_training_9,@function
        .size           triton_poi_fused__native_batch_norm_legit_no_training_9,(.L_x_1 - triton_poi_fused__native_batch_norm_legit_no_training_9)
        .other          triton_poi_fused__native_batch_norm_legit_no_training_9,@"STO_CUDA_ENTRY STV_DEFAULT"
triton_poi_fused__native_batch_norm_legit_no_training_9:
.text.triton_poi_fused__native_batch_norm_legit_no_training_9:
[----:B------:R-:W-:Y:S01]  /*0000*/  LDC R1, c[0x0][0x28] ;  /* 0x00000a00ff017b82 */ /* 0x000fe20000000800 */
[----:B------:R-:W1:Y:S07]  /*0010*/  S2R R0, SR_TID.X ;  /* 0x0000000000007919 */ /* 0x000e6e0000002100 */
[----:B------:R-:W2:Y:S01]  /*0020*/  LDC.64 R20, c[0x0][0x220] ;  /* 0x00008800ff147b82 */ /* 0x000ea20000000a00 */
[----:B------:R-:W-:Y:S01]  /*0030*/  ULDC.64 UR4, c[0x0][0x208] ;  /* 0x0000820000047ab9 */ /* 0x000fe20000000a00 */
[----:B------:R-:W3:Y:S06]  /*0040*/  S2R R3, SR_CTAID.X ;  /* 0x0000000000037919 */ /* 0x000eec0000002500 */
[----:B------:R-:W4:Y:S08]  /*0050*/  LDC.64 R12, c[0x0][0x210] ;  /* 0x00008400ff0c7b82 */ /* 0x000f300000000a00 */
[----:B------:R-:W5:Y:S08]  /*0060*/  LDC.64 R16, c[0x0][0x218] ;  /* 0x00008600ff107b82 */ /* 0x000f700000000a00 */
[----:B------:R-:W5:Y:S01]  /*0070*/  LDC.64 R8, c[0x0][0x228] ;  /* 0x00008a00ff087b82 */ /* 0x000f620000000a00 */
[----:B-1----:R-:W-:-:S07]  /*0080*/  SHF.L.U32 R0, R0, 0x2, RZ ;  /* 0x0000000200007819 */ /* 0x002fce00000006ff */
[----:B------:R-:W1:Y:S01]  /*0090*/  LDC.64 R4, c[0x0][0x230] ;  /* 0x00008c00ff047b82 */ /* 0x000e620000000a00 */
[----:B------:R-:W-:-:S04]  /*00a0*/  LOP3.LUT R0, R0, 0x1fc, RZ, 0xc0, !PT ;  /* 0x000001fc00007812 */ /* 0x000fc800078ec0ff */
[----:B---3--:R-:W-:-:S05]  /*00b0*/  LEA R0, R3, R0, 0x9 ;  /* 0x0000000003007211 */ /* 0x008fca00078e48ff */
[----:B------:R-:W-:-:S05]  /*00c0*/  IMAD.HI R2, R0, 0x2aaaaaab, RZ ;  /* 0x2aaaaaab00027827 */ /* 0x000fca00078e02ff */
[----:B------:R-:W-:-:S04]  /*00d0*/  SHF.R.U32.HI R3, RZ, 0x1f, R2 ;  /* 0x0000001fff037819 */ /* 0x000fc80000011602 */
[----:B------:R-:W-:-:S05]  /*00e0*/  LEA.HI R3, R2, R3, RZ, 0x1d ;  /* 0x0000000302037211 */ /* 0x000fca00078fe8ff */
[----:B------:R-:W-:-:S04]  /*00f0*/  IMAD R2, R3, -0x30, R0 ;  /* 0xffffffd003027824 */ /* 0x000fc800078e0200 */
[----:B--2---:R-:W-:-:S06]  /*0100*/  IMAD.WIDE R20, R2, 0x4, R20 ;  /* 0x0000000402147825 */ /* 0x004fcc00078e0214 */
[----:B------:R-:W2:Y:S01]  /*0110*/  LDG.E.EL.128 R20, desc[UR4][R20.64] ;  /* 0x0000000414147981 */ /* 0x000ea2000c2e1d00 */
[----:B----4-:R-:W-:-:S04]  /*0120*/  IMAD.WIDE R12, R0, 0x4, R12 ;  /* 0x00000004000c7825 */ /* 0x010fc800078e020c */
[C---:B-----5:R-:W-:Y:S02]  /*0130*/  IMAD.WIDE R16, R2.reuse, 0x4, R16 ;  /* 0x0000000402107825 */ /* 0x060fe400078e0210 */
[----:B------:R-:W3:Y:S04]  /*0140*/  LDG.E.128 R12, desc[UR4][R12.64] ;  /* 0x000000040c0c7981 */ /* 0x000ee8000c1e1d00 */
[----:B------:R-:W3:Y:S01]  /*0150*/  LDG.E.EL.128 R16, desc[UR4][R16.64] ;  /* 0x0000000410107981 */ /* 0x000ee2000c2e1d00 */
[----:B0-----:R-:W-:-:S04]  /*0160*/  IMAD.WIDE R8, R2, 0x4, R8 ;  /* 0x0000000402087825 */ /* 0x001fc800078e0208 */
[----:B-1----:R-:W-:Y:S02]  /*0170*/  IMAD.WIDE R4, R2, 0x4, R4 ;  /* 0x0000000402047825 */ /* 0x002fe400078e0204 */
[----:B------:R-:W4:Y:S01]  /*0180*/  LDG.E.EL.128 R8, desc[UR4][R8.64] ;  /* 0x0000000408087981 */ /* 0x000f22000c2e1d00 */
[----:B------:R-:W0:Y:S03]  /*0190*/  LDC.64 R2, c[0x0][0x238] ;  /* 0x00008e00ff027b82 */ /* 0x000e260000000a00 */
[----:B------:R-:W4:Y:S01]  /*01a0*/  LDG.E.EL.128 R4, desc[UR4][R4.64] ;  /* 0x0000000404047981 */ /* 0x000f22000c2e1d00 */
[----:B0-----:R-:W-:-:S04]  /*01b0*/  IMAD.WIDE R2, R0, 0x4, R2 ;  /* 0x0000000400027825 */ /* 0x001fc800078e0202 */
[----:B--2---:R-:W-:Y:S01]  /*01c0*/  FADD R20, R20, 9.9999997473787516356e-06 ;  /* 0x3727c5ac14147421 */ /* 0x004fe20000000000 */
[----:B------:R-:W-:Y:S01]  /*01d0*/  FADD R22, R22, 9.9999997473787516356e-06 ;  /* 0x3727c5ac16167421 */ /* 0x000fe20000000000 */
[----:B------:R-:W-:Y:S01]  /*01e0*/  FADD R23, R23, 9.9999997473787516356e-06 ;  /* 0x3727c5ac17177421 */ /* 0x000fe20000000000 */
[----:B------:R-:W-:Y:S01]  /*01f0*/  FADD R21, R21, 9.9999997473787516356e-06 ;  /* 0x3727c5ac15157421 */ /* 0x000fe20000000000 */
[----:B------:R0:W1:Y:S01]  /*0200*/  MUFU.SQRT R26, R20 ;  /* 0x00000014001a7308 */ /* 0x0000620000002000 */
[----:B---3--:R-:W-:-:S07]  /*0210*/  FADD R14, R14, -R18 ;  /* 0x800000120e0e7221 */ /* 0x008fce0000000000 */
[----:B------:R-:W2:Y:S01]  /*0220*/  MUFU.SQRT R24, R22 ;  /* 0x0000001600187308 */ /* 0x000ea20000002000 */
[----:B0-----:R-:W-:Y:S01]  /*0230*/  HFMA2.MMA R20, -RZ, RZ, 1.625, 0 ;  /* 0x3e800000ff147435 */ /* 0x001fe200000001ff */
[----:B------:R-:W-:Y:S01]  /*0240*/  FADD R13, R13, -R17 ;  /* 0x800000110d0d7221 */ /* 0x000fe20000000000 */
[----:B------:R-:W-:Y:S01]  /*0250*/  FADD R15, R15, -R19 ;  /* 0x800000130f0f7221 */ /* 0x000fe20000000000 */
[----:B------:R-:W-:Y:S01]  /*0260*/  FADD R12, R12, -R16 ;  /* 0x800000100c0c7221 */ /* 0x000fe20000000000 */
[----:B-1----:R-:W-:-:S03]  /*0270*/  FSETP.GT.AND P6, PT, R26, 8.50705917302346158658e+37, PT ;  /* 0x7e8000001a00780b */ /* 0x002fc60003fc4000 */
[----:B------:R-:W0:Y:S01]  /*0280*/  MUFU.SQRT R25, R23 ;  /* 0x0000001700197308 */ /* 0x000e220000002000 */
[----:B------:R-:W-:Y:S02]  /*0290*/  FSETP.GEU.AND P2, PT, R26, 1.175494350822287508e-38, PT ;  /* 0x008000001a00780b */ /* 0x000fe40003f4e000 */
[----:B--2---:R-:W-:-:S05]  /*02a0*/  FSETP.GT.AND P4, PT, R24, 8.50705917302346158658e+37, PT ;  /* 0x7e8000001800780b */ /* 0x004fca0003f84000 */
[----:B------:R1:W2:Y:S01]  /*02b0*/  MUFU.SQRT R27, R21 ;  /* 0x00000015001b7308 */ /* 0x0002a20000002000 */
[----:B------:R-:W-:Y:S02]  /*02c0*/  FSETP.GEU.AND P0, PT, R24, 1.175494350822287508e-38, PT ;  /* 0x008000001800780b */ /* 0x000fe40003f0e000 */
[----:B------:R-:W-:Y:S01]  /*02d0*/  FSEL R17, R20, 1, P4 ;  /* 0x3f80000014117808 */ /* 0x000fe20002000000 */
[----:B------:R-:W-:Y:S01]  /*02e0*/  @P6 FMUL R26, R26, 0.25 ;  /* 0x3e8000001a1a6820 */ /* 0x000fe20000400000 */
[----:B0-----:R-:W-:-:S03]  /*02f0*/  FSETP.GT.AND P3, PT, R25, 8.50705917302346158658e+37, PT ;  /* 0x7e8000001900780b */ /* 0x001fc60003f64000 */
[----:B------:R-:W-:Y:S01]  /*0300*/  @!P2 FMUL R26, R26, 16777216 ;  /* 0x4b8000001a1aa820 */ /* 0x000fe20000400000 */
[----:B-1----:R-:W-:Y:S02]  /*0310*/  FSEL R21, R20, 1, P6 ;  /* 0x3f80000014157808 */ /* 0x002fe40003000000 */
[----:B------:R-:W-:Y:S01]  /*0320*/  FSETP.GEU.AND P6, PT, R25, 1.175494350822287508e-38, PT ;  /* 0x008000001900780b */ /* 0x000fe20003fce000 */
[----:B------:R-:W-:Y:S01]  /*0330*/  @P4 FMUL R24, R24, 0.25 ;  /* 0x3e80000018184820 */ /* 0x000fe20000400000 */
[----:B------:R-:W0:Y:S01]  /*0340*/  MUFU.RCP R22, R26 ;  /* 0x0000001a00167308 */ /* 0x000e220000001000 */
[----:B------:R-:W-:Y:S01]  /*0350*/  @!P2 FMUL R21, R21, 16777216 ;  /* 0x4b8000001515a820 */ /* 0x000fe20000400000 */
[C---:B--2---:R-:W-:Y:S01]  /*0360*/  FSETP.GT.AND P5, PT, R27.reuse, 8.50705917302346158658e+37, PT ;  /* 0x7e8000001b00780b */ /* 0x044fe20003fa4000 */
[----:B------:R-:W-:Y:S01]  /*0370*/  @!P0 FMUL R24, R24, 16777216 ;  /* 0x4b80000018188820 */ /* 0x000fe20000400000 */
[----:B------:R-:W-:Y:S01]  /*0380*/  FSETP.GEU.AND P1, PT, R27, 1.175494350822287508e-38, PT ;  /* 0x008000001b00780b */ /* 0x000fe20003f2e000 */
[----:B------:R-:W-:Y:S01]  /*0390*/  @!P0 FMUL R17, R17, 16777216 ;  /* 0x4b80000011118820 */ /* 0x000fe20000400000 */
[C---:B------:R-:W-:Y:S01]  /*03a0*/  FSEL R18, R20.reuse, 1, P5 ;  /* 0x3f80000014127808 */ /* 0x040fe20002800000 */
[----:B------:R-:W-:Y:S01]  /*03b0*/  @P3 FMUL R25, R25, 0.25 ;  /* 0x3e80000019193820 */ /* 0x000fe20000400000 */
[----:B------:R-:W-:Y:S01]  /*03c0*/  FSEL R20, R20, 1, P3 ;  /* 0x3f80000014147808 */ /* 0x000fe20001800000 */
[----:B------:R-:W1:Y:S02]  /*03d0*/  MUFU.RCP R24, R24 ;  /* 0x0000001800187308 */ /* 0x000e640000001000 */
[----:B------:R-:W-:-:S02]  /*03e0*/  @!P6 FMUL R25, R25, 16777216 ;  /* 0x4b8000001919e820 */ /* 0x000fc40000400000 */
[----:B------:R-:W-:Y:S02]  /*03f0*/  @!P6 FMUL R20, R20, 16777216 ;  /* 0x4b8000001414e820 */ /* 0x000fe40000400000 */
[----:B------:R-:W-:Y:S01]  /*0400*/  @P5 FMUL R27, R27, 0.25 ;  /* 0x3e8000001b1b5820 */ /* 0x000fe20000400000 */
[----:B0-----:R-:W-:Y:S01]  /*0410*/  FMUL R21, R22, R21 ;  /* 0x0000001516157220 */ /* 0x001fe20000400000 */
[----:B------:R-:W0:Y:S01]  /*0420*/  MUFU.RCP R25, R25 ;  /* 0x0000001900197308 */ /* 0x000e220000001000 */
[----:B------:R-:W-:Y:S01]  /*0430*/  @!P1 FMUL R18, R18, 16777216 ;  /* 0x4b80000012129820 */ /* 0x000fe20000400000 */
[----:B------:R-:W-:Y:S01]  /*0440*/  @!P1 FMUL R27, R27, 16777216 ;  /* 0x4b8000001b1b9820 */ /* 0x000fe20000400000 */
[----:B------:R-:W-:Y:S01]  /*0450*/  FMUL R21, R12, R21 ;  /* 0x000000150c157220 */ /* 0x000fe20000400000 */
[----:B-1----:R-:W-:-:S04]  /*0460*/  FMUL R17, R24, R17 ;  /* 0x0000001118117220 */ /* 0x002fc80000400000 */
[----:B------:R-:W1:Y:S01]  /*0470*/  MUFU.RCP R23, R27 ;  /* 0x0000001b00177308 */ /* 0x000e620000001000 */
[----:B----4-:R-:W-:Y:S01]  /*0480*/  FFMA R4, R8, R21, R4 ;  /* 0x0000001508047223 */ /* 0x010fe20000000004 */
[----:B------:R-:W-:Y:S01]  /*0490*/  FMUL R17, R14, R17 ;  /* 0x000000110e117220 */ /* 0x000fe20000400000 */
[----:B0-----:R-:W-:-:S03]  /*04a0*/  FMUL R20, R25, R20 ;  /* 0x0000001419147220 */ /* 0x001fc60000400000 */
[----:B------:R-:W-:Y:S01]  /*04b0*/  FFMA R6, R10, R17, R6 ;  /* 0x000000110a067223 */ /* 0x000fe20000000006 */
[----:B------:R-:W-:Y:S01]  /*04c0*/  FMUL R20, R15, R20 ;  /* 0x000000140f147220 */ /* 0x000fe20000400000 */
[----:B-1----:R-:W-:-:S03]  /*04d0*/  FMUL R18, R23, R18 ;  /* 0x0000001217127220 */ /* 0x002fc60000400000 */
[----:B------:R-:W-:Y:S01]  /*04e0*/  FFMA R7, R11, R20, R7 ;  /* 0x000000140b077223 */ /* 0x000fe20000000007 */
[----:B------:R-:W-:-:S04]  /*04f0*/  FMUL R18, R13, R18 ;  /* 0x000000120d127220 */ /* 0x000fc80000400000 */
[----:B------:R-:W-:-:S05]  /*0500*/  FFMA R5, R9, R18, R5 ;  /* 0x0000001209057223 */ /* 0x000fca0000000005 */
[----:B------:R-:W-:Y:S01]  /*0510*/  STG.E.128 desc[UR4][R2.64], R4 ;  /* 0x0000000402007986 */ /* 0x000fe2000c101d04 */
[----:B------:R-:W-:Y:S05]  /*0520*/  EXIT ;  /* 0x000000000000794d */ /* 0x000fea0003800000 */
.L_x_0:
[----:B------:R-:W-:-:S00]  /*0530*/  BRA `(.L_x_0) ;  /* 0xfffffffc00fc7947 */ /* 0x000fc0000383ffff */
[----:B------:R-:W-:-:S00]  /*0540*/  NOP ;  /* 0x0000000000007918 */ /* 0x000fc00000000000 */
        /* <DEDUP_REMOVED lines=11> */
.L_x_1:


//--------------------- .nv.global.init           --------------------------
	.section	.nv.global.init,"aw",@progbits
.nv.global.init:
	.type		_$_str,@object
	.size		_$_str,(_$_str_$_2 - _$_str)
_$_str:
        /*0000*/ 	.byte	0x5f, 0x5f, 0x43, 0x55, 0x44, 0x41, 0x5f, 0x46, 0x54, 0x5a, 0x00
	.type		_$_str_$_2,@object
	.size		_$_str_$_2,(.L_1 - _$_str_$_2)
_$_str_$_2:
        /*000b*/ 	.byte	0x5f, 0x5f, 0x43, 0x55, 0x44, 0x41, 0x5f, 0x50, 0x52, 0x45, 0x43, 0x5f, 0x53, 0x51, 0x52, 0x54
        /*001b*/ 	.byte	0x00
.L_1:


//--------------------- .nv.constant0.triton_poi_fused__native_batch_norm_legit_no_training_9 --------------------------
	.section	.nv.constant0.triton_poi_fused__native_batch_norm_legit_no_training_9,"a",@progbits
	.sectionflags	@""
	.align	4
.nv.constant0.triton_poi_fused__native_batch_norm_legit_no_training_9:
	.zero		580
